//
// Generated by NVIDIA NVVM Compiler
//
// Compiler Build ID: CL-36424714
// Cuda compilation tools, release 13.0, V13.0.88
// Based on NVVM 20.0.0
//

.version 9.0
.target sm_100
.address_size 64

	// .globl	_Z11gpu6_kerneliiiPdS_S_

.visible .entry _Z11gpu6_kerneliiiPdS_S_(
	.param .u32 _Z11gpu6_kerneliiiPdS_S__param_0,
	.param .u32 _Z11gpu6_kerneliiiPdS_S__param_1,
	.param .u32 _Z11gpu6_kerneliiiPdS_S__param_2,
	.param .u64 .ptr .align 1 _Z11gpu6_kerneliiiPdS_S__param_3,
	.param .u64 .ptr .align 1 _Z11gpu6_kerneliiiPdS_S__param_4,
	.param .u64 .ptr .align 1 _Z11gpu6_kerneliiiPdS_S__param_5
)
{


	ret;

}


// ===== COMPILED SASS (sm_100) =====

	.target	sm_100

	.elftype	@"ET_EXEC"


//--------------------- .note.nv.tkinfo           --------------------------
	.section	.note.nv.tkinfo,"",@"SHT_NOTE"
	.sectionflags	@"SHF_NOTE_NV_TKINFO"
	.tkinfo
        /*0018*/ 	.word	0x00000002
        /*0030*/ 	.string	""
        /*0030*/ 	.string	"ptxas"
        /*0030*/ 	.string	"Cuda compilation tools, release 13.0, V13.0.88"
        /*0030*/ 	.string	"Build cuda_13.0.r13.0/compiler.36424714_0"
        /*0030*/ 	.string	"-arch sm_100 -m 64 "



//--------------------- .note.nv.cuinfo           --------------------------
	.section	.note.nv.cuinfo,"",@"SHT_NOTE"
	.sectionflags	@"SHF_NOTE_NV_CUINFO"
        /*0018*/ 	.short	0x0002
        /*001a*/ 	.short	0x0064
        /*001c*/ 	.short	0x0082
	.zero		2


//--------------------- .nv.info                  --------------------------
	.section	.nv.info,"",@"SHT_CUDA_INFO"
	.align	4


	//----- nvinfo : EIATTR_REGCOUNT
	.align		4
        /*0000*/ 	.byte	0x04, 0x2f
        /*0002*/ 	.short	(.L_1 - .L_0)
	.align		4
.L_0:
        /*0004*/ 	.word	index@(_Z11gpu6_kerneliiiPdS_S_)
        /*0008*/ 	.word	0x00000004


	//----- nvinfo : EIATTR_FRAME_SIZE
	.align		4
.L_1:
        /*000c*/ 	.byte	0x04, 0x11
        /*000e*/ 	.short	(.L_3 - .L_2)
	.align		4
.L_2:
        /*0010*/ 	.word	index@(_Z11gpu6_kerneliiiPdS_S_)
        /*0014*/ 	.word	0x00000000


	//----- nvinfo : EIATTR_MIN_STACK_SIZE
	.align		4
.L_3:
        /*0018*/ 	.byte	0x04, 0x12
        /*001a*/ 	.short	(.L_5 - .L_4)
	.align		4
.L_4:
        /*001c*/ 	.word	index@(_Z11gpu6_kerneliiiPdS_S_)
        /*0020*/ 	.word	0x00000000
.L_5:


//--------------------- .nv.compat                --------------------------
	.section	.nv.compat,"",@"SHT_CUDA_COMPAT_INFO"
	.align	4
        /*0000*/ 	.byte	0x02, 0x09, 0x00, 0x00, 0x02, 0x02, 0x01, 0x00, 0x02, 0x05, 0x05, 0x00, 0x03, 0x07, 0x01, 0x01
        /*0010*/ 	.byte	0x02, 0x03, 0x00, 0x00, 0x02, 0x06, 0x01, 0x00, 0x04, 0x0b, 0x08, 0x00, 0x09, 0x00, 0x00, 0x00
        /*0020*/ 	.byte	0x00, 0x00, 0x00, 0x00


//--------------------- .nv.info._Z11gpu6_kerneliiiPdS_S_ --------------------------
	.section	.nv.info._Z11gpu6_kerneliiiPdS_S_,"",@"SHT_CUDA_INFO"
	.sectionflags	@""
	.align	4


	//----- nvinfo : EIATTR_CUDA_API_VERSION
	.align		4
        /*0000*/ 	.byte	0x04, 0x37
        /*0002*/ 	.short	(.L_7 - .L_6)
.L_6:
        /*0004*/ 	.word	0x00000082


	//----- nvinfo : EIATTR_KPARAM_INFO
	.align		4
.L_7:
        /*0008*/ 	.byte	0x04, 0x17
        /*000a*/ 	.short	(.L_9 - .L_8)
.L_8:
        /*000c*/ 	.word	0x00000000
        /*0010*/ 	.short	0x0005
        /*0012*/ 	.short	0x0020
        /*0014*/ 	.byte	0x00, 0xf5, 0x21, 0x00


	//----- nvinfo : EIATTR_KPARAM_INFO
	.align		4
.L_9:
        /*0018*/ 	.byte	0x04, 0x17
        /*001a*/ 	.short	(.L_11 - .L_10)
.L_10:
        /*001c*/ 	.word	0x00000000
        /*0020*/ 	.short	0x0004
        /*0022*/ 	.short	0x0018
        /*0024*/ 	.byte	0x00, 0xf5, 0x21, 0x00


	//----- nvinfo : EIATTR_KPARAM_INFO
	.align		4
.L_11:
        /*0028*/ 	.byte	0x04, 0x17
        /*002a*/ 	.short	(.L_13 - .L_12)
.L_12:
        /*002c*/ 	.word	0x00000000
        /*0030*/ 	.short	0x0003
        /*0032*/ 	.short	0x0010
        /*0034*/ 	.byte	0x00, 0xf5, 0x21, 0x00


	//----- nvinfo : EIATTR_KPARAM_INFO
	.align		4
.L_13:
        /*0038*/ 	.byte	0x04, 0x17
        /*003a*/ 	.short	(.L_15 - .L_14)
.L_14:
        /*003c*/ 	.word	0x00000000
        /*0040*/ 	.short	0x0002
        /*0042*/ 	.short	0x0008
        /*0044*/ 	.byte	0x00, 0xf0, 0x11, 0x00


	//----- nvinfo : EIATTR_KPARAM_INFO
	.align		4
.L_15:
        /*0048*/ 	.byte	0x04, 0x17
        /*004a*/ 	.short	(.L_17 - .L_16)
.L_16:
        /*004c*/ 	.word	0x00000000
        /*0050*/ 	.short	0x0001
        /*0052*/ 	.short	0x0004
        /*0054*/ 	.byte	0x00, 0xf0, 0x11, 0x00


	//----- nvinfo : EIATTR_KPARAM_INFO
	.align		4
.L_17:
        /*0058*/ 	.byte	0x04, 0x17
        /*005a*/ 	.short	(.L_19 - .L_18)
.L_18:
        /*005c*/ 	.word	0x00000000
        /*0060*/ 	.short	0x0000
        /*0062*/ 	.short	0x0000
        /*0064*/ 	.byte	0x00, 0xf0, 0x11, 0x00


	//----- nvinfo : EIATTR_SPARSE_MMA_MASK
	.align		4
.L_19:
        /*0068*/ 	.byte	0x03, 0x50
        /*006a*/ 	.short	0x0000


	//----- nvinfo : EIATTR_MAXREG_COUNT
	.align		4
        /*006c*/ 	.byte	0x03, 0x1b
        /*006e*/ 	.short	0x00ff


	//----- nvinfo : EIATTR_MERCURY_ISA_VERSION
	.align		4
        /*0070*/ 	.byte	0x03, 0x5f
        /*0072*/ 	.short	0x0101


	//----- nvinfo : EIATTR_VRC_CTA_INIT_COUNT
	.align		4
        /*0074*/ 	.byte	0x02, 0x4a
	.zero		1
	.zero		1


	//----- nvinfo : EIATTR_EXIT_INSTR_OFFSETS
	.align		4
        /*0078*/ 	.byte	0x04, 0x1c
        /*007a*/ 	.short	(.L_21 - .L_20)


	//   ....[0]....
.L_20:
        /*007c*/ 	.word	0x00000010


	//----- nvinfo : EIATTR_CBANK_PARAM_SIZE
	.align		4
.L_21:
        /*0080*/ 	.byte	0x03, 0x19
        /*0082*/ 	.short	0x0028


	//----- nvinfo : EIATTR_PARAM_CBANK
	.align		4
        /*0084*/ 	.byte	0x04, 0x0a
        /*0086*/ 	.short	(.L_23 - .L_22)
	.align		4
.L_22:
        /*0088*/ 	.word	index@(.nv.constant0._Z11gpu6_kerneliiiPdS_S_)
        /*008c*/ 	.short	0x0380
        /*008e*/ 	.short	0x0028


	//----- nvinfo : EIATTR_SW_WAR
	.align		4
.L_23:
        /*0090*/ 	.byte	0x04, 0x36
        /*0092*/ 	.short	(.L_25 - .L_24)
.L_24:
        /*0094*/ 	.word	0x00000008
.L_25:


//--------------------- .nv.callgraph             --------------------------
	.section	.nv.callgraph,"",@"SHT_CUDA_CALLGRAPH"
	.align	4
	.sectionentsize	8
	.align		4
        /*0000*/ 	.word	0x00000000
	.align		4
        /*0004*/ 	.word	0xffffffff
	.align		4
        /*0008*/ 	.word	0x00000000
	.align		4
        /*000c*/ 	.word	0xfffffffe
	.align		4
        /*0010*/ 	.word	0x00000000
	.align		4
        /*0014*/ 	.word	0xfffffffd
	.align		4
        /*0018*/ 	.word	0x00000000
	.align		4
        /*001c*/ 	.word	0xfffffffc


//--------------------- .text._Z11gpu6_kerneliiiPdS_S_ --------------------------
	.section	.text._Z11gpu6_kerneliiiPdS_S_,"ax",@progbits
	.align	128
        .global         _Z11gpu6_kerneliiiPdS_S_
        .type           _Z11gpu6_kerneliiiPdS_S_,@function
        .size           _Z11gpu6_kerneliiiPdS_S_,(.L_x_1 - _Z11gpu6_kerneliiiPdS_S_)
        .other          _Z11gpu6_kerneliiiPdS_S_,@"STO_CUDA_ENTRY STV_DEFAULT"
_Z11gpu6_kerneliiiPdS_S_:
.text._Z11gpu6_kerneliiiPdS_S_:
[----:B------:R-:W-:Y:S01]  /*0000*/  LDC R1, c[0x0][0x37c] ;  /* 0x0000df00ff017b82 */ /* 0x000fe20000000800 */
[----:B------:R-:W-:Y:S05]  /*0010*/  EXIT ;  /* 0x000000000000794d */ /* 0x000fea0003800000 */
.L_x_0:
[----:B------:R-:W-:-:S00]  /*0020*/  BRA `(.L_x_0) ;  /* 0xfffffffc00fc7947 */ /* 0x000fc0000383ffff */
[----:B------:R-:W-:-:S00]  /*0030*/  NOP ;  /* 0x0000000000007918 */ /* 0x000fc00000000000 */
        /* <DEDUP_REMOVED lines=12> */
.L_x_1:


//--------------------- .nv.shared.reserved.0     --------------------------
	.section	.nv.shared.reserved.0,"aw",@nobits
	.weak		__nv_reservedSMEM_offset_0_alias
	.size		__nv_reservedSMEM_offset_0_alias, 0, 64
	.other		__nv_reservedSMEM_offset_0_alias,@"STO_CUDA_RESERVED_SHARED STV_DEFAULT"
__nv_reservedSMEM_offset_0_alias:
	.zero		0
	.zero		64


//--------------------- .nv.constant0._Z11gpu6_kerneliiiPdS_S_ --------------------------
	.section	.nv.constant0._Z11gpu6_kerneliiiPdS_S_,"a",@progbits
	.sectionflags	@""
	.align	4
.nv.constant0._Z11gpu6_kerneliiiPdS_S_:
	.zero		936


//--------------------- SYMBOLS --------------------------

	.type		.nv.reservedSmem.offset0,@object
	.size		.nv.reservedSmem.offset0,0x4
